//
// Generated by NVIDIA NVVM Compiler
//
// Compiler Build ID: CL-36424714
// Cuda compilation tools, release 13.0, V13.0.88
// Based on NVVM 20.0.0
//

.version 9.0
.target sm_100
.address_size 64

	// .globl	_Z9transposePd

.visible .entry _Z9transposePd(
	.param .u64 .ptr .align 1 _Z9transposePd_param_0
)
{


	ret;

}


// ===== COMPILED SASS (sm_100) =====

	.target	sm_100

	.elftype	@"ET_EXEC"


//--------------------- .note.nv.tkinfo           --------------------------
	.section	.note.nv.tkinfo,"",@"SHT_NOTE"
	.sectionflags	@"SHF_NOTE_NV_TKINFO"
	.tkinfo
        /*0018*/ 	.word	0x00000002
        /*0030*/ 	.string	""
        /*0030*/ 	.string	"ptxas"
        /*0030*/ 	.string	"Cuda compilation tools, release 13.0, V13.0.88"
        /*0030*/ 	.string	"Build cuda_13.0.r13.0/compiler.36424714_0"
        /*0030*/ 	.string	"-arch sm_100 -m 64 "



//--------------------- .note.nv.cuinfo           --------------------------
	.section	.note.nv.cuinfo,"",@"SHT_NOTE"
	.sectionflags	@"SHF_NOTE_NV_CUINFO"
        /*0018*/ 	.short	0x0002
        /*001a*/ 	.short	0x0064
        /*001c*/ 	.short	0x0082
	.zero		2


//--------------------- .nv.info                  --------------------------
	.section	.nv.info,"",@"SHT_CUDA_INFO"
	.align	4


	//----- nvinfo : EIATTR_REGCOUNT
	.align		4
        /*0000*/ 	.byte	0x04, 0x2f
        /*0002*/ 	.short	(.L_1 - .L_0)
	.align		4
.L_0:
        /*0004*/ 	.word	index@(_Z9transposePd)
        /*0008*/ 	.word	0x00000004


	//----- nvinfo : EIATTR_FRAME_SIZE
	.align		4
.L_1:
        /*000c*/ 	.byte	0x04, 0x11
        /*000e*/ 	.short	(.L_3 - .L_2)
	.align		4
.L_2:
        /*0010*/ 	.word	index@(_Z9transposePd)
        /*0014*/ 	.word	0x00000000


	//----- nvinfo : EIATTR_MIN_STACK_SIZE
	.align		4
.L_3:
        /*0018*/ 	.byte	0x04, 0x12
        /*001a*/ 	.short	(.L_5 - .L_4)
	.align		4
.L_4:
        /*001c*/ 	.word	index@(_Z9transposePd)
        /*0020*/ 	.word	0x00000000
.L_5:


//--------------------- .nv.compat                --------------------------
	.section	.nv.compat,"",@"SHT_CUDA_COMPAT_INFO"
	.align	4
        /*0000*/ 	.byte	0x02, 0x09, 0x00, 0x00, 0x02, 0x02, 0x01, 0x00, 0x02, 0x05, 0x05, 0x00, 0x03, 0x07, 0x01, 0x01
        /*0010*/ 	.byte	0x02, 0x03, 0x00, 0x00, 0x02, 0x06, 0x01, 0x00, 0x04, 0x0b, 0x08, 0x00, 0x09, 0x00, 0x00, 0x00
        /*0020*/ 	.byte	0x00, 0x00, 0x00, 0x00


//--------------------- .nv.info._Z9transposePd   --------------------------
	.section	.nv.info._Z9transposePd,"",@"SHT_CUDA_INFO"
	.sectionflags	@""
	.align	4


	//----- nvinfo : EIATTR_CUDA_API_VERSION
	.align		4
        /*0000*/ 	.byte	0x04, 0x37
        /*0002*/ 	.short	(.L_7 - .L_6)
.L_6:
        /*0004*/ 	.word	0x00000082


	//----- nvinfo : EIATTR_KPARAM_INFO
	.align		4
.L_7:
        /*0008*/ 	.byte	0x04, 0x17
        /*000a*/ 	.short	(.L_9 - .L_8)
.L_8:
        /*000c*/ 	.word	0x00000000
        /*0010*/ 	.short	0x0000
        /*0012*/ 	.short	0x0000
        /*0014*/ 	.byte	0x00, 0xf5, 0x21, 0x00


	//----- nvinfo : EIATTR_SPARSE_MMA_MASK
	.align		4
.L_9:
        /*0018*/ 	.byte	0x03, 0x50
        /*001a*/ 	.short	0x0000


	//----- nvinfo : EIATTR_MAXREG_COUNT
	.align		4
        /*001c*/ 	.byte	0x03, 0x1b
        /*001e*/ 	.short	0x00ff


	//----- nvinfo : EIATTR_MERCURY_ISA_VERSION
	.align		4
        /*0020*/ 	.byte	0x03, 0x5f
        /*0022*/ 	.short	0x0101


	//----- nvinfo : EIATTR_VRC_CTA_INIT_COUNT
	.align		4
        /*0024*/ 	.byte	0x02, 0x4a
	.zero		1
	.zero		1


	//----- nvinfo : EIATTR_EXIT_INSTR_OFFSETS
	.align		4
        /*0028*/ 	.byte	0x04, 0x1c
        /*002a*/ 	.short	(.L_11 - .L_10)


	//   ....[0]....
.L_10:
        /*002c*/ 	.word	0x00000010


	//----- nvinfo : EIATTR_CBANK_PARAM_SIZE
	.align		4
.L_11:
        /*0030*/ 	.byte	0x03, 0x19
        /*0032*/ 	.short	0x0008


	//----- nvinfo : EIATTR_PARAM_CBANK
	.align		4
        /*0034*/ 	.byte	0x04, 0x0a
        /*0036*/ 	.short	(.L_13 - .L_12)
	.align		4
.L_12:
        /*0038*/ 	.word	index@(.nv.constant0._Z9transposePd)
        /*003c*/ 	.short	0x0380
        /*003e*/ 	.short	0x0008


	//----- nvinfo : EIATTR_SW_WAR
	.align		4
.L_13:
        /*0040*/ 	.byte	0x04, 0x36
        /*0042*/ 	.short	(.L_15 - .L_14)
.L_14:
        /*0044*/ 	.word	0x00000008
.L_15:


//--------------------- .nv.callgraph             --------------------------
	.section	.nv.callgraph,"",@"SHT_CUDA_CALLGRAPH"
	.align	4
	.sectionentsize	8
	.align		4
        /*0000*/ 	.word	0x00000000
	.align		4
        /*0004*/ 	.word	0xffffffff
	.align		4
        /*0008*/ 	.word	0x00000000
	.align		4
        /*000c*/ 	.word	0xfffffffe
	.align		4
        /*0010*/ 	.word	0x00000000
	.align		4
        /*0014*/ 	.word	0xfffffffd
	.align		4
        /*0018*/ 	.word	0x00000000
	.align		4
        /*001c*/ 	.word	0xfffffffc


//--------------------- .text._Z9transposePd      --------------------------
	.section	.text._Z9transposePd,"ax",@progbits
	.align	128
        .global         _Z9transposePd
        .type           _Z9transposePd,@function
        .size           _Z9transposePd,(.L_x_1 - _Z9transposePd)
        .other          _Z9transposePd,@"STO_CUDA_ENTRY STV_DEFAULT"
_Z9transposePd:
.text._Z9transposePd:
[----:B------:R-:W-:Y:S01]  /*0000*/  LDC R1, c[0x0][0x37c] ;  /* 0x0000df00ff017b82 */ /* 0x000fe20000000800 */
[----:B------:R-:W-:Y:S05]  /*0010*/  EXIT ;  /* 0x000000000000794d */ /* 0x000fea0003800000 */
.L_x_0:
[----:B------:R-:W-:-:S00]  /*0020*/  BRA `(.L_x_0) ;  /* 0xfffffffc00fc7947 */ /* 0x000fc0000383ffff */
[----:B------:R-:W-:-:S00]  /*0030*/  NOP ;  /* 0x0000000000007918 */ /* 0x000fc00000000000 */
        /* <DEDUP_REMOVED lines=12> */
.L_x_1:


//--------------------- .nv.shared.reserved.0     --------------------------
	.section	.nv.shared.reserved.0,"aw",@nobits
	.weak		__nv_reservedSMEM_offset_0_alias
	.size		__nv_reservedSMEM_offset_0_alias, 0, 64
	.other		__nv_reservedSMEM_offset_0_alias,@"STO_CUDA_RESERVED_SHARED STV_DEFAULT"
__nv_reservedSMEM_offset_0_alias:
	.zero		0
	.zero		64


//--------------------- .nv.constant0._Z9transposePd --------------------------
	.section	.nv.constant0._Z9transposePd,"a",@progbits
	.sectionflags	@""
	.align	4
.nv.constant0._Z9transposePd:
	.zero		904


//--------------------- SYMBOLS --------------------------

	.type		.nv.reservedSmem.offset0,@object
	.size		.nv.reservedSmem.offset0,0x4
